	.headerflags	@"EF_CUDA_TEXMODE_UNIFIED EF_CUDA_64BIT_ADDRESS EF_CUDA_SM89 EF_CUDA_VIRTUAL_SM(EF_CUDA_SM89)"
	.elftype	@"ET_EXEC"


//--------------------- .nv.info                  --------------------------
	.section	.nv.info,"",@"SHT_CUDA_INFO"
	.align	4


	//----- nvinfo : EIATTR_REGCOUNT
	.align		4
        /*0000*/ 	.byte	0x04, 0x2f
        /*0002*/ 	.short	(.L_2 - .L_1)
	.align		4
.L_1:
        /*0004*/ 	.word	index@(triton__0d1d2d3de4de)
        /*0008*/ 	.word	0x0000001f


	//----- nvinfo : EIATTR_MAX_STACK_SIZE
	.align		4
.L_2:
        /*000c*/ 	.byte	0x04, 0x23
        /*000e*/ 	.short	(.L_4 - .L_3)
	.align		4
.L_3:
        /*0010*/ 	.word	index@(triton__0d1d2d3de4de)
        /*0014*/ 	.word	0x00000000


	//----- nvinfo : EIATTR_MIN_STACK_SIZE
	.align		4
.L_4:
        /*0018*/ 	.byte	0x04, 0x12
        /*001a*/ 	.short	(.L_6 - .L_5)
	.align		4
.L_5:
        /*001c*/ 	.word	index@(triton__0d1d2d3de4de)
        /*0020*/ 	.word	0x00000000


	//----- nvinfo : EIATTR_FRAME_SIZE
	.align		4
.L_6:
        /*0024*/ 	.byte	0x04, 0x11
        /*0026*/ 	.short	(.L_8 - .L_7)
	.align		4
.L_7:
        /*0028*/ 	.word	index@(triton__0d1d2d3de4de)
        /*002c*/ 	.word	0x00000000
.L_8:


//--------------------- .nv.info.triton__0d1d2d3de4de --------------------------
	.section	.nv.info.triton__0d1d2d3de4de,"",@"SHT_CUDA_INFO"
	.align	4


	//----- nvinfo : EIATTR_CUDA_API_VERSION
	.align		4
        /*0000*/ 	.byte	0x04, 0x37
        /*0002*/ 	.short	(.L_10 - .L_9)
.L_9:
        /*0004*/ 	.word	0x0000007b


	//----- nvinfo : EIATTR_PARAM_CBANK
	.align		4
.L_10:
        /*0008*/ 	.byte	0x04, 0x0a
        /*000a*/ 	.short	(.L_12 - .L_11)
	.align		4
.L_11:
        /*000c*/ 	.word	index@(.nv.constant0.triton__0d1d2d3de4de)
        /*0010*/ 	.short	0x0160
        /*0012*/ 	.short	0x0020


	//----- nvinfo : EIATTR_CBANK_PARAM_SIZE
	.align		4
.L_12:
        /*0014*/ 	.byte	0x03, 0x19
        /*0016*/ 	.short	0x0020


	//----- nvinfo : EIATTR_KPARAM_INFO
	.align		4
        /*0018*/ 	.byte	0x04, 0x17
        /*001a*/ 	.short	(.L_14 - .L_13)
.L_13:
        /*001c*/ 	.word	0x00000000
        /*0020*/ 	.short	0x0004
        /*0022*/ 	.short	0x001c
        /*0024*/ 	.byte	0x00, 0xf0, 0x11, 0x00


	//----- nvinfo : EIATTR_KPARAM_INFO
	.align		4
.L_14:
        /*0028*/ 	.byte	0x04, 0x17
        /*002a*/ 	.short	(.L_16 - .L_15)
.L_15:
        /*002c*/ 	.word	0x00000000
        /*0030*/ 	.short	0x0003
        /*0032*/ 	.short	0x0018
        /*0034*/ 	.byte	0x00, 0xf0, 0x11, 0x00


	//----- nvinfo : EIATTR_KPARAM_INFO
	.align		4
.L_16:
        /*0038*/ 	.byte	0x04, 0x17
        /*003a*/ 	.short	(.L_18 - .L_17)
.L_17:
        /*003c*/ 	.word	0x00000000
        /*0040*/ 	.short	0x0002
        /*0042*/ 	.short	0x0010
        /*0044*/ 	.byte	0x00, 0xf0, 0x21, 0x00


	//----- nvinfo : EIATTR_KPARAM_INFO
	.align		4
.L_18:
        /*0048*/ 	.byte	0x04, 0x17
        /*004a*/ 	.short	(.L_20 - .L_19)
.L_19:
        /*004c*/ 	.word	0x00000000
        /*0050*/ 	.short	0x0001
        /*0052*/ 	.short	0x0008
        /*0054*/ 	.byte	0x00, 0xf0, 0x21, 0x00


	//----- nvinfo : EIATTR_KPARAM_INFO
	.align		4
.L_20:
        /*0058*/ 	.byte	0x04, 0x17
        /*005a*/ 	.short	(.L_22 - .L_21)
.L_21:
        /*005c*/ 	.word	0x00000000
        /*0060*/ 	.short	0x0000
        /*0062*/ 	.short	0x0000
        /*0064*/ 	.byte	0x00, 0xf0, 0x21, 0x00


	//----- nvinfo : EIATTR_MAXREG_COUNT
	.align		4
.L_22:
        /*0068*/ 	.byte	0x03, 0x1b
        /*006a*/ 	.short	0x00ff


	//----- nvinfo : EIATTR_COOP_GROUP_MASK_REGIDS
	.align		4
        /*006c*/ 	.byte	0x04, 0x29
        /*006e*/ 	.short	(.L_24 - .L_23)


	//   ....[0]....
.L_23:
        /*0070*/ 	.word	0xffffffff


	//   ....[1]....
        /*0074*/ 	.word	0xffffffff


	//   ....[2]....
        /*0078*/ 	.word	0xffffffff


	//   ....[3]....
        /*007c*/ 	.word	0xffffffff


	//   ....[4]....
        /*0080*/ 	.word	0xffffffff


	//   ....[5]....
        /*0084*/ 	.word	0xffffffff


	//   ....[6]....
        /*0088*/ 	.word	0xffffffff


	//   ....[7]....
        /*008c*/ 	.word	0xffffffff


	//----- nvinfo : EIATTR_COOP_GROUP_INSTR_OFFSETS
	.align		4
.L_24:
        /*0090*/ 	.byte	0x04, 0x28
        /*0092*/ 	.short	(.L_26 - .L_25)


	//   ....[0]....
.L_25:
        /*0094*/ 	.word	0x00000420


	//   ....[1]....
        /*0098*/ 	.word	0x00000440


	//   ....[2]....
        /*009c*/ 	.word	0x00000460


	//   ....[3]....
        /*00a0*/ 	.word	0x00000480


	//   ....[4]....
        /*00a4*/ 	.word	0x000004b0


	//   ....[5]....
        /*00a8*/ 	.word	0x00000520


	//   ....[6]....
        /*00ac*/ 	.word	0x00000540


	//   ....[7]....
        /*00b0*/ 	.word	0x00000570


	//----- nvinfo : EIATTR_EXIT_INSTR_OFFSETS
	.align		4
.L_26:
        /*00b4*/ 	.byte	0x04, 0x1c
        /*00b6*/ 	.short	(.L_28 - .L_27)


	//   ....[0]....
.L_27:
        /*00b8*/ 	.word	0x00000ae0


	//----- nvinfo : EIATTR_MAX_THREADS
	.align		4
.L_28:
        /*00bc*/ 	.byte	0x04, 0x05
        /*00be*/ 	.short	(.L_30 - .L_29)
.L_29:
        /*00c0*/ 	.word	0x00000100
        /*00c4*/ 	.word	0x00000001
        /*00c8*/ 	.word	0x00000001
.L_30:


//--------------------- .nv.rel.action            --------------------------
	.section	.nv.rel.action,"",@"SHT_CUDA_RELOCINFO"
	.align	8
	.sectionentsize	8
        /*0000*/ 	.byte	0x73, 0x00, 0x00, 0x00, 0x00, 0x00, 0x00, 0x00, 0x00, 0x00, 0x00, 0x11, 0x25, 0x00, 0x05, 0x36


//--------------------- .nv.constant0.triton__0d1d2d3de4de --------------------------
	.section	.nv.constant0.triton__0d1d2d3de4de,"a",@progbits
	.align	4
.nv.constant0.triton__0d1d2d3de4de:
	.zero		384


//--------------------- .text.triton__0d1d2d3de4de --------------------------
	.section	.text.triton__0d1d2d3de4de,"ax",@progbits
	.sectionflags	@"SHF_BARRIERS=1"
	.sectioninfo	@"SHI_REGISTERS=31"
	.align	128
        .global         triton__0d1d2d3de4de
        .type           triton__0d1d2d3de4de,@function
        .size           triton__0d1d2d3de4de,(.L_x_2 - triton__0d1d2d3de4de)
        .other          triton__0d1d2d3de4de,@"STO_CUDA_ENTRY STV_DEFAULT"
triton__0d1d2d3de4de:
.text.triton__0d1d2d3de4de:
[----:B------:R-:W-:-:S02]  /*0000*/  MOV R1, c[0x0][0x28] ;  /* 0x00000a0000017a02 */ /* 0x000fc40000000f00 */
[----:B------:R-:W0:Y:S01]  /*0010*/  S2R R20, SR_TID.X ;  /* 0x0000000000147919 */ /* 0x000e220000002100 */
[----:B------:R-:W-:Y:S01]  /*0020*/  MOV R19, 0x4 ;  /* 0x0000000400137802 */ /* 0x000fe20000000f00 */
[----:B------:R-:W-:Y:S01]  /*0030*/  CS2R R6, SRZ ;  /* 0x0000000000067805 */ /* 0x000fe2000001ff00 */
[----:B------:R-:W-:Y:S01]  /*0040*/  ULDC.64 UR4, c[0x0][0x118] ;  /* 0x0000460000047ab9 */ /* 0x000fe20000000a00 */
[----:B------:R-:W1:Y:S01]  /*0050*/  S2R R0, SR_CTAID.X ;  /* 0x0000000000007919 */ /* 0x000e620000002500 */
[----:B0-----:R-:W-:-:S04]  /*0060*/  SHF.L.U32 R3, R20, 0x3, RZ ;  /* 0x0000000314037819 */ /* 0x001fc800000006ff */
[----:B------:R-:W-:-:S04]  /*0070*/  LOP3.LUT R3, R3, 0x7f8, RZ, 0xc0, !PT ;  /* 0x000007f803037812 */ /* 0x000fc800078ec0ff */
[C---:B------:R-:W-:Y:S02]  /*0080*/  LOP3.LUT R5, R3.reuse, 0x800, RZ, 0xfc, !PT ;  /* 0x0000080003057812 */ /* 0x040fe400078efcff */
[----:B------:R-:W-:Y:S02]  /*0090*/  LOP3.LUT R9, R3, 0x4, RZ, 0xfc, !PT ;  /* 0x0000000403097812 */ /* 0x000fe400078efcff */
[----:B------:R-:W-:Y:S01]  /*00a0*/  ISETP.GE.U32.AND P0, PT, R5, 0x900, PT ;  /* 0x000009000500780c */ /* 0x000fe20003f06070 */
[----:B-1----:R-:W-:Y:S02]  /*00b0*/  IMAD R16, R0, 0x900, R5 ;  /* 0x0000090000107824 */ /* 0x002fe400078e0205 */
[----:B------:R-:W-:Y:S02]  /*00c0*/  CS2R R4, SRZ ;  /* 0x0000000000047805 */ /* 0x000fe4000001ff00 */
[----:B------:R-:W-:-:S04]  /*00d0*/  IMAD.WIDE R16, R16, R19, c[0x0][0x160] ;  /* 0x0000580010107625 */ /* 0x000fc800078e0213 */
[----:B------:R-:W-:-:S04]  /*00e0*/  IMAD R18, R0, 0x900, R9 ;  /* 0x0000090000127824 */ /* 0x000fc800078e0209 */
[----:B------:R0:W2:Y:S01]  /*00f0*/  @!P0 LDG.E.EL.128 R4, [R16.64] ;  /* 0x0000000410048981 */ /* 0x0000a2000c2e1d00 */
[----:B------:R-:W-:Y:S01]  /*0100*/  IADD3 R22, R18, 0x800, RZ ;  /* 0x0000080012167810 */ /* 0x000fe20007ffe0ff */
[----:B------:R-:W-:Y:S01]  /*0110*/  IMAD R12, R0, 0x900, R3 ;  /* 0x00000900000c7824 */ /* 0x000fe200078e0203 */
[----:B------:R-:W-:Y:S01]  /*0120*/  CS2R R8, SRZ ;  /* 0x0000000000087805 */ /* 0x000fe2000001ff00 */
[----:B------:R-:W-:Y:S02]  /*0130*/  CS2R R10, SRZ ;  /* 0x00000000000a7805 */ /* 0x000fe4000001ff00 */
[----:B------:R-:W-:-:S04]  /*0140*/  IMAD.WIDE R22, R22, R19, c[0x0][0x160] ;  /* 0x0000580016167625 */ /* 0x000fc800078e0213 */
[-C--:B------:R-:W-:Y:S01]  /*0150*/  IMAD.WIDE R12, R12, R19.reuse, c[0x0][0x160] ;  /* 0x000058000c0c7625 */ /* 0x080fe200078e0213 */
[----:B------:R-:W3:Y:S05]  /*0160*/  @!P0 LDG.E.EL.128 R8, [R22.64] ;  /* 0x0000000416088981 */ /* 0x000eea000c2e1d00 */
[----:B------:R-:W4:Y:S01]  /*0170*/  LDG.E.EL.128 R12, [R12.64] ;  /* 0x000000040c0c7981 */ /* 0x000f22000c2e1d00 */
[----:B0-----:R-:W-:-:S06]  /*0180*/  IMAD.WIDE R16, R18, R19, c[0x0][0x160] ;  /* 0x0000580012107625 */ /* 0x001fcc00078e0213 */
[----:B------:R-:W5:Y:S01]  /*0190*/  LDG.E.EL.128 R16, [R16.64] ;  /* 0x0000000410107981 */ /* 0x000f62000c2e1d00 */
[----:B------:R-:W-:Y:S02]  /*01a0*/  ISETP.GE.AND P1, PT, R20, 0x8, PT ;  /* 0x000000081400780c */ /* 0x000fe40003f26270 */
[----:B--2---:R-:W-:Y:S02]  /*01b0*/  SEL R21, R5, RZ, !P0 ;  /* 0x000000ff05157207 */ /* 0x004fe40004000000 */
[----:B------:R-:W-:Y:S02]  /*01c0*/  SEL R5, R4, RZ, !P0 ;  /* 0x000000ff04057207 */ /* 0x000fe40004000000 */
[----:B------:R-:W-:Y:S01]  /*01d0*/  SEL R6, R6, RZ, !P0 ;  /* 0x000000ff06067207 */ /* 0x000fe20004000000 */
[----:B------:R-:W-:Y:S02]  /*01e0*/  FMUL R4, R21, R21 ;  /* 0x0000001515047220 */ /* 0x000fe40000400000 */
[----:B------:R-:W-:Y:S01]  /*01f0*/  FMUL R5, R5, R5 ;  /* 0x0000000505057220 */ /* 0x000fe20000400000 */
[----:B------:R-:W-:Y:S01]  /*0200*/  SEL R21, R7, RZ, !P0 ;  /* 0x000000ff07157207 */ /* 0x000fe20004000000 */
[----:B------:R-:W-:Y:S01]  /*0210*/  FMUL R7, R6, R6 ;  /* 0x0000000606077220 */ /* 0x000fe20000400000 */
[----:B------:R-:W-:-:S02]  /*0220*/  FSEL R4, R4, -RZ, !P0 ;  /* 0x800000ff04047208 */ /* 0x000fc40004000000 */
[----:B------:R-:W-:Y:S01]  /*0230*/  FSEL R5, R5, -RZ, !P0 ;  /* 0x800000ff05057208 */ /* 0x000fe20004000000 */
[----:B------:R-:W-:Y:S01]  /*0240*/  FMUL R6, R21, R21 ;  /* 0x0000001515067220 */ /* 0x000fe20000400000 */
[----:B---3--:R-:W-:Y:S02]  /*0250*/  SEL R8, R8, RZ, !P0 ;  /* 0x000000ff08087207 */ /* 0x008fe40004000000 */
[----:B------:R-:W-:Y:S01]  /*0260*/  FSEL R7, R7, -RZ, !P0 ;  /* 0x800000ff07077208 */ /* 0x000fe20004000000 */
[----:B----4-:R-:W-:Y:S01]  /*0270*/  FFMA R4, R13, R13, R4 ;  /* 0x0000000d0d047223 */ /* 0x010fe20000000004 */
[----:B------:R-:W-:Y:S01]  /*0280*/  FFMA R5, R12, R12, R5 ;  /* 0x0000000c0c057223 */ /* 0x000fe20000000005 */
[----:B------:R-:W-:Y:S01]  /*0290*/  SEL R9, R9, RZ, !P0 ;  /* 0x000000ff09097207 */ /* 0x000fe20004000000 */
[----:B------:R-:W-:Y:S01]  /*02a0*/  FMUL R8, R8, R8 ;  /* 0x0000000808087220 */ /* 0x000fe20000400000 */
[----:B------:R-:W-:Y:S01]  /*02b0*/  FSEL R6, R6, -RZ, !P0 ;  /* 0x800000ff06067208 */ /* 0x000fe20004000000 */
[----:B------:R-:W-:Y:S01]  /*02c0*/  FFMA R7, R14, R14, R7 ;  /* 0x0000000e0e077223 */ /* 0x000fe20000000007 */
[----:B------:R-:W-:Y:S01]  /*02d0*/  FADD R4, R4, R5 ;  /* 0x0000000504047221 */ /* 0x000fe20000000000 */
        /* <DEDUP_REMOVED lines=8> */
[----:B------:R-:W-:Y:S01]  /*0360*/  FADD R6, R6, R7 ;  /* 0x0000000706067221 */ /* 0x000fe20000000000 */
[----:B-----5:R-:W-:Y:S01]  /*0370*/  FFMA R5, R16, R16, R5 ;  /* 0x0000001010057223 */ /* 0x020fe20000000005 */
[----:B------:R-:W-:Y:S01]  /*0380*/  FMUL R11, R11, R11 ;  /* 0x0000000b0b0b7220 */ /* 0x000fe20000400000 */
[----:B------:R-:W-:Y:S01]  /*0390*/  FSEL R7, R10, -RZ, !P0 ;  /* 0x800000ff0a077208 */ /* 0x000fe20004000000 */
[----:B------:R-:W-:Y:S01]  /*03a0*/  FFMA R4, R17, R17, R4 ;  /* 0x0000001111047223 */ /* 0x000fe20000000004 */
[----:B------:R-:W-:-:S02]  /*03b0*/  FADD R5, R5, R6 ;  /* 0x0000000605057221 */ /* 0x000fc40000000000 */
[----:B------:R-:W-:Y:S01]  /*03c0*/  FSEL R6, R11, -RZ, !P0 ;  /* 0x800000ff0b067208 */ /* 0x000fe20004000000 */
[----:B------:R-:W-:Y:S01]  /*03d0*/  FFMA R7, R18, R18, R7 ;  /* 0x0000001212077223 */ /* 0x000fe20000000007 */
[----:B------:R-:W-:-:S03]  /*03e0*/  FADD R4, R4, R5 ;  /* 0x0000000504047221 */ /* 0x000fc60000000000 */
[----:B------:R-:W-:Y:S01]  /*03f0*/  FFMA R6, R19, R19, R6 ;  /* 0x0000001313067223 */ /* 0x000fe20000000006 */
[----:B------:R-:W-:-:S04]  /*0400*/  FADD R7, R7, R4 ;  /* 0x0000000407077221 */ /* 0x000fc80000000000 */
[----:B------:R-:W-:-:S05]  /*0410*/  FADD R6, R6, R7 ;  /* 0x0000000706067221 */ /* 0x000fca0000000000 */
[----:B------:R-:W0:Y:S02]  /*0420*/  SHFL.BFLY PT, R5, R6, 0x10, 0x1f ;  /* 0x0e001f0006057f89 */ /* 0x000e2400000e0000 */
[----:B0-----:R-:W-:-:S05]  /*0430*/  FADD R5, R6, R5 ;  /* 0x0000000506057221 */ /* 0x001fca0000000000 */
[----:B------:R-:W0:Y:S02]  /*0440*/  SHFL.BFLY PT, R4, R5, 0x8, 0x1f ;  /* 0x0d001f0005047f89 */ /* 0x000e2400000e0000 */
[----:B0-----:R-:W-:-:S05]  /*0450*/  FADD R4, R5, R4 ;  /* 0x0000000405047221 */ /* 0x001fca0000000000 */
[----:B------:R-:W0:Y:S02]  /*0460*/  SHFL.BFLY PT, R7, R4, 0x4, 0x1f ;  /* 0x0c801f0004077f89 */ /* 0x000e2400000e0000 */
[----:B0-----:R-:W-:-:S05]  /*0470*/  FADD R7, R4, R7 ;  /* 0x0000000704077221 */ /* 0x001fca0000000000 */
[----:B------:R-:W0:Y:S01]  /*0480*/  SHFL.BFLY PT, R8, R7, 0x2, 0x1f ;  /* 0x0c401f0007087f89 */ /* 0x000e2200000e0000 */
[----:B------:R-:W-:Y:S01]  /*0490*/  LOP3.LUT P0, RZ, R20, 0x1f, RZ, 0xc0, !PT ;  /* 0x0000001f14ff7812 */ /* 0x000fe2000780c0ff */
[----:B0-----:R-:W-:-:S05]  /*04a0*/  FADD R8, R7, R8 ;  /* 0x0000000807087221 */ /* 0x001fca0000000000 */
[----:B------:R-:W0:Y:S01]  /*04b0*/  SHFL.BFLY PT, R9, R8, 0x1, 0x1f ;  /* 0x0c201f0008097f89 */ /* 0x000e2200000e0000 */
[----:B------:R-:W-:-:S04]  /*04c0*/  SHF.R.U32.HI R10, RZ, 0x3, R20 ;  /* 0x00000003ff0a7819 */ /* 0x000fc80000011614 */
[----:B------:R-:W-:Y:S01]  /*04d0*/  LOP3.LUT R10, R10, 0x1c, RZ, 0xc0, !PT ;  /* 0x0000001c0a0a7812 */ /* 0x000fe200078ec0ff */
[----:B0-----:R-:W-:-:S05]  /*04e0*/  FADD R9, R8, R9 ;  /* 0x0000000908097221 */ /* 0x001fca0000000000 */
[----:B------:R-:W-:Y:S04]  /*04f0*/  @!P0 STS [R10], R9 ;  /* 0x000000090a008388 */ /* 0x000fe80000000800 */
[----:B------:R-:W-:Y:S06]  /*0500*/  BAR.SYNC 0x0 ;  /* 0x0000000000007b1d */ /* 0x000fec0000000000 */
[----:B------:R-:W0:Y:S04]  /*0510*/  @!P1 LDS R2, [R20.X4] ;  /* 0x0000000014029984 */ /* 0x000e280000004800 */
[----:B0-----:R-:W0:Y:S02]  /*0520*/  SHFL.BFLY PT, R5, R2, 0x4, 0x1f ;  /* 0x0c801f0002057f89 */ /* 0x001e2400000e0000 */
[----:B0-----:R-:W-:-:S05]  /*0530*/  FADD R5, R2, R5 ;  /* 0x0000000502057221 */ /* 0x001fca0000000000 */
[----:B------:R-:W0:Y:S01]  /*0540*/  SHFL.BFLY PT, R4, R5, 0x2, 0x1f ;  /* 0x0c401f0005047f89 */ /* 0x000e2200000e0000 */
[----:B------:R-:W-:Y:S01]  /*0550*/  LOP3.LUT P0, RZ, R20, 0x7, RZ, 0xc0, !PT ;  /* 0x0000000714ff7812 */ /* 0x000fe2000780c0ff */
[----:B0-----:R-:W-:-:S05]  /*0560*/  FADD R4, R5, R4 ;  /* 0x0000000405047221 */ /* 0x001fca0000000000 */
[----:B------:R-:W0:Y:S01]  /*0570*/  SHFL.BFLY PT, R7, R4, 0x1, 0x1f ;  /* 0x0c201f0004077f89 */ /* 0x000e2200000e0000 */
[----:B------:R-:W-:Y:S01]  /*0580*/  ISETP.LT.AND P0, PT, R20, 0x8, !P0 ;  /* 0x000000081400780c */ /* 0x000fe20004701270 */
[----:B0-----:R-:W-:-:S12]  /*0590*/  FADD R7, R4, R7 ;  /* 0x0000000704077221 */ /* 0x001fd80000000000 */
[----:B------:R-:W-:Y:S04]  /*05a0*/  @P0 STS [R20.X4], R7 ;  /* 0x0000000714000388 */ /* 0x000fe80000004800 */
[----:B------:R-:W-:Y:S06]  /*05b0*/  BAR.SYNC 0x0 ;  /* 0x0000000000007b1d */ /* 0x000fec0000000000 */
[----:B------:R-:W0:Y:S01]  /*05c0*/  LDS R6, [RZ] ;  /* 0x00000000ff067984 */ /* 0x000e220000000800 */
[----:B------:R-:W-:-:S02]  /*05d0*/  MOV R9, 0x39e38e39 ;  /* 0x39e38e3900097802 */ /* 0x000fc40000000f00 */
[----:B------:R-:W-:Y:S01]  /*05e0*/  MOV R8, RZ ;  /* 0x000000ff00087202 */ /* 0x000fe20000000f00 */
[----:B------:R-:W-:Y:S02]  /*05f0*/  UPLOP3.LUT UP0, UPT, UPT, UPT, UPT, 0x80, 0x0 ;  /* 0x000000000000789c */ /* 0x000fe40003f0f070 */
[----:B0-----:R-:W-:-:S06]  /*0600*/  FFMA R2, R6, R9, 9.9999997473787516356e-06 ;  /* 0x3727c5ac06027423 */ /* 0x001fcc0000000009 */
[----:B------:R-:W0:Y:S04]  /*0610*/  MUFU.RSQ R2, R2 ;  /* 0x0000000200027308 */ /* 0x000e280000001400 */
.L_x_0:
[C---:B------:R-:W-:Y:S01]  /*0620*/  LOP3.LUT R27, R8.reuse, R3, RZ, 0xfc, !PT ;  /* 0x00000003081b7212 */ /* 0x040fe200078efcff */
[----:B------:R-:W-:Y:S01]  /*0630*/  CS2R R12, SRZ ;  /* 0x00000000000c7805 */ /* 0x000fe2000001ff00 */
[----:B0-----:R-:W-:Y:S01]  /*0640*/  LOP3.LUT R5, R8, 0x4, R3, 0xfe, !PT ;  /* 0x0000000408057812 */ /* 0x001fe200078efe03 */
[----:B------:R-:W-:Y:S01]  /*0650*/  CS2R R14, SRZ ;  /* 0x00000000000e7805 */ /* 0x000fe2000001ff00 */
[----:B------:R-:W-:Y:S01]  /*0660*/  IADD3 R4, P0, R3, R8, RZ ;  /* 0x0000000803047210 */ /* 0x000fe20007f1e0ff */
[----:B------:R-:W-:Y:S01]  /*0670*/  CS2R R16, SRZ ;  /* 0x0000000000107805 */ /* 0x000fe2000001ff00 */
[----:B------:R-:W-:Y:S01]  /*0680*/  ISETP.GE.U32.AND P1, PT, R27, 0x900, PT ;  /* 0x000009001b00780c */ /* 0x000fe20003f26070 */
[----:B------:R-:W-:Y:S01]  /*0690*/  IMAD R5, R0, 0x900, R5 ;  /* 0x0000090000057824 */ /* 0x000fe200078e0205 */
[----:B------:R-:W-:Y:S01]  /*06a0*/  MOV R28, 0x4 ;  /* 0x00000004001c7802 */ /* 0x000fe20000000f00 */
[----:B------:R-:W-:Y:S01]  /*06b0*/  CS2R R18, SRZ ;  /* 0x0000000000127805 */ /* 0x000fe2000001ff00 */
[----:B------:R-:W-:-:S02]  /*06c0*/  IADD3.X R7, RZ, RZ, RZ, P0, !PT ;  /* 0x000000ffff077210 */ /* 0x000fc400007fe4ff */
[----:B------:R-:W-:Y:S01]  /*06d0*/  LEA R22, P0, R4, c[0x0][0x168], 0x2 ;  /* 0x00005a0004167a11 */ /* 0x000fe200078010ff */
[----:B------:R-:W-:-:S03]  /*06e0*/  IMAD.WIDE R24, R5, R28, c[0x0][0x160] ;  /* 0x0000580005187625 */ /* 0x000fc600078e021c */
[----:B------:R-:W-:-:S03]  /*06f0*/  LEA.HI.X R23, R4, c[0x0][0x16c], R7, 0x2, P0 ;  /* 0x00005b0004177a11 */ /* 0x000fc600000f1407 */
[----:B------:R-:W2:Y:S04]  /*0700*/  @!P1 LDG.E.EF.128 R12, [R24.64] ;  /* 0x00000004180c9981 */ /* 0x000ea8000c0e1d00 */
[----:B------:R1:W3:Y:S01]  /*0710*/  @!P1 LDG.E.EL.128 R16, [R22.64+0x10] ;  /* 0x0000100416109981 */ /* 0x0002e2000c2e1d00 */
[----:B------:R-:W-:Y:S01]  /*0720*/  IMAD R20, R0, 0x900, R27 ;  /* 0x0000090000147824 */ /* 0x000fe200078e021b */
[----:B------:R-:W-:Y:S01]  /*0730*/  CS2R R4, SRZ ;  /* 0x0000000000047805 */ /* 0x000fe2000001ff00 */
[----:B------:R-:W-:Y:S01]  /*0740*/  CS2R R6, SRZ ;  /* 0x0000000000067805 */ /* 0x000fe2000001ff00 */
[----:B------:R-:W-:Y:S01]  /*0750*/  CS2R R8, SRZ ;  /* 0x0000000000087805 */ /* 0x000fe2000001ff00 */
[----:B------:R-:W-:Y:S01]  /*0760*/  IMAD.WIDE.U32 R26, R27, R28, c[0x0][0x168] ;  /* 0x00005a001b1a7625 */ /* 0x000fe200078e001c */
[----:B------:R-:W-:-:S03]  /*0770*/  CS2R R10, SRZ ;  /* 0x00000000000a7805 */ /* 0x000fc6000001ff00 */
[----:B-1----:R-:W-:Y:S01]  /*0780*/  IMAD.WIDE R22, R20, R28, c[0x0][0x160] ;  /* 0x0000580014167625 */ /* 0x002fe200078e021c */
[----:B------:R-:W4:Y:S04]  /*0790*/  @!P1 LDG.E.EL.128 R4, [R26.64] ;  /* 0x000000041a049981 */ /* 0x000f28000c2e1d00 */
[----:B------:R-:W5:Y:S01]  /*07a0*/  @!P1 LDG.E.EF.128 R8, [R22.64] ;  /* 0x0000000416089981 */ /* 0x000f62000c0e1d00 */
[----:B------:R-:W-:Y:S01]  /*07b0*/  PLOP3.LUT P0, PT, PT, PT, UP0, 0x80, 0x0 ;  /* 0x000000000000781c */ /* 0x000fe20003f0f008 */
[----:B------:R-:W-:Y:S01]  /*07c0*/  UPLOP3.LUT UP0, UPT, UPT, UPT, UPT, 0x40, 0x0 ;  /* 0x000000000000789c */ /* 0x000fe20003f0e870 */
[----:B--2---:R-:W-:Y:S02]  /*07d0*/  SEL R21, R12, RZ, !P1 ;  /* 0x000000ff0c157207 */ /* 0x004fe40004800000 */
[----:B------:R-:W-:-:S02]  /*07e0*/  SEL R13, R13, RZ, !P1 ;  /* 0x000000ff0d0d7207 */ /* 0x000fc40004800000 */
[----:B---3--:R-:W-:Y:S01]  /*07f0*/  SEL R16, R16, RZ, !P1 ;  /* 0x000000ff10107207 */ /* 0x008fe20004800000 */
[C---:B0-----:R-:W-:Y:S01]  /*0800*/  FMUL R12, R2.reuse, R21 ;  /* 0x00000015020c7220 */ /* 0x041fe20000400000 */
[----:B------:R-:W-:Y:S01]  /*0810*/  SEL R17, R17, RZ, !P1 ;  /* 0x000000ff11117207 */ /* 0x000fe20004800000 */
[----:B------:R-:W-:Y:S01]  /*0820*/  FMUL R13, R2, R13 ;  /* 0x0000000d020d7220 */ /* 0x000fe20000400000 */
[----:B------:R-:W-:Y:S01]  /*0830*/  SEL R18, R18, RZ, !P1 ;  /* 0x000000ff12127207 */ /* 0x000fe20004800000 */
[----:B------:R-:W-:Y:S01]  /*0840*/  FADD R21, R16, 1 ;  /* 0x3f80000010157421 */ /* 0x000fe20000000000 */
[----:B------:R-:W-:Y:S01]  /*0850*/  SEL R15, R15, RZ, !P1 ;  /* 0x000000ff0f0f7207 */ /* 0x000fe20004800000 */
[----:B------:R-:W-:Y:S01]  /*0860*/  FADD R16, R17, 1 ;  /* 0x3f80000011107421 */ /* 0x000fe20000000000 */
[----:B------:R-:W-:Y:S01]  /*0870*/  SEL R19, R19, RZ, !P1 ;  /* 0x000000ff13137207 */ /* 0x000fe20004800000 */
[----:B------:R-:W-:Y:S01]  /*0880*/  FADD R17, R18, 1 ;  /* 0x3f80000012117421 */ /* 0x000fe20000000000 */
[----:B------:R-:W-:Y:S01]  /*0890*/  SEL R25, R14, RZ, !P1 ;  /* 0x000000ff0e197207 */ /* 0x000fe20004800000 */
[----:B------:R-:W-:Y:S01]  /*08a0*/  FMUL R15, R2, R15 ;  /* 0x0000000f020f7220 */ /* 0x000fe20000400000 */
[----:B------:R-:W-:Y:S01]  /*08b0*/  FMUL R13, R13, R16 ;  /* 0x000000100d0d7220 */ /* 0x000fe20000400000 */
[----:B------:R-:W-:Y:S01]  /*08c0*/  FADD R18, R19, 1 ;  /* 0x3f80000013127421 */ /* 0x000fe20000000000 */
[----:B----4-:R-:W-:Y:S01]  /*08d0*/  SEL R4, R4, RZ, !P1 ;  /* 0x000000ff04047207 */ /* 0x010fe20004800000 */
[----:B------:R-:W-:Y:S01]  /*08e0*/  FMUL R14, R2, R25 ;  /* 0x00000019020e7220 */ /* 0x000fe20000400000 */
[----:B------:R-:W-:Y:S01]  /*08f0*/  SEL R16, R5, RZ, !P1 ;  /* 0x000000ff05107207 */ /* 0x000fe20004800000 */
[----:B------:R-:W-:Y:S01]  /*0900*/  FMUL R15, R15, R18 ;  /* 0x000000120f0f7220 */ /* 0x000fe20000400000 */
[----:B------:R-:W-:Y:S01]  /*0910*/  SEL R18, R7, RZ, !P1 ;  /* 0x000000ff07127207 */ /* 0x000fe20004800000 */
[----:B------:R-:W-:Y:S01]  /*0920*/  FMUL R14, R14, R17 ;  /* 0x000000110e0e7220 */ /* 0x000fe20000400000 */
[----:B-----5:R-:W-:Y:S01]  /*0930*/  SEL R5, R8, RZ, !P1 ;  /* 0x000000ff08057207 */ /* 0x020fe20004800000 */
[----:B------:R-:W-:Y:S01]  /*0940*/  FADD R8, R16, 1 ;  /* 0x3f80000010087421 */ /* 0x000fe20000000000 */
[----:B------:R-:W-:Y:S01]  /*0950*/  SEL R6, R6, RZ, !P1 ;  /* 0x000000ff06067207 */ /* 0x000fe20004800000 */
[----:B------:R-:W-:Y:S01]  /*0960*/  FMUL R12, R12, R21 ;  /* 0x000000150c0c7220 */ /* 0x000fe20000400000 */
[----:B------:R-:W-:Y:S01]  /*0970*/  SEL R7, R9, RZ, !P1 ;  /* 0x000000ff09077207 */ /* 0x000fe20004800000 */
[----:B------:R-:W-:Y:S01]  /*0980*/  FADD R9, R4, 1 ;  /* 0x3f80000004097421 */ /* 0x000fe20000000000 */
[----:B------:R-:W-:Y:S01]  /*0990*/  SEL R17, R10, RZ, !P1 ;  /* 0x000000ff0a117207 */ /* 0x000fe20004800000 */
[----:B------:R-:W-:Y:S01]  /*09a0*/  FMUL R4, R2, R5 ;  /* 0x0000000502047220 */ /* 0x000fe20000400000 */
[----:B------:R-:W-:Y:S01]  /*09b0*/  SEL R19, R11, RZ, !P1 ;  /* 0x000000ff0b137207 */ /* 0x000fe20004800000 */
[----:B------:R-:W-:Y:S01]  /*09c0*/  FADD R11, R6, 1 ;  /* 0x3f800000060b7421 */ /* 0x000fe20000000000 */
[----:B------:R-:W-:Y:S01]  /*09d0*/  FMUL R5, R2, R7 ;  /* 0x0000000702057220 */ /* 0x000fe20000400000 */
[----:B------:R-:W-:Y:S01]  /*09e0*/  FADD R10, R18, 1 ;  /* 0x3f800000120a7421 */ /* 0x000fe20000000000 */
[C---:B------:R-:W-:Y:S01]  /*09f0*/  FMUL R6, R2.reuse, R17 ;  /* 0x0000001102067220 */ /* 0x040fe20000400000 */
[----:B------:R-:W-:Y:S01]  /*0a00*/  FMUL R7, R2, R19 ;  /* 0x0000001302077220 */ /* 0x000fe20000400000 */
[----:B------:R-:W-:Y:S01]  /*0a10*/  FMUL R4, R4, R9 ;  /* 0x0000000904047220 */ /* 0x000fe20000400000 */
[----:B------:R-:W-:Y:S01]  /*0a20*/  FMUL R5, R5, R8 ;  /* 0x0000000805057220 */ /* 0x000fe20000400000 */
[----:B------:R-:W-:Y:S01]  /*0a30*/  FMUL R11, R6, R11 ;  /* 0x0000000b060b7220 */ /* 0x000fe20000400000 */
[----:B------:R-:W-:Y:S01]  /*0a40*/  FMUL R10, R7, R10 ;  /* 0x0000000a070a7220 */ /* 0x000fe20000400000 */
[----:B------:R-:W-:-:S02]  /*0a50*/  MOV R21, 0x2 ;  /* 0x0000000200157802 */ /* 0x000fc40000000f00 */
[----:B------:R-:W-:Y:S02]  /*0a60*/  F2FP.BF16.F32.PACK_AB R4, R5, R4 ;  /* 0x000000040504723e */ /* 0x000fe400000010ff */
[----:B------:R-:W-:Y:S01]  /*0a70*/  F2FP.BF16.F32.PACK_AB R6, R13, R12 ;  /* 0x0000000c0d06723e */ /* 0x000fe200000010ff */
[----:B------:R-:W-:Y:S01]  /*0a80*/  IMAD.WIDE R20, R20, R21, c[0x0][0x170] ;  /* 0x00005c0014147625 */ /* 0x000fe200078e0215 */
[----:B------:R-:W-:Y:S02]  /*0a90*/  F2FP.BF16.F32.PACK_AB R7, R15, R14 ;  /* 0x0000000e0f07723e */ /* 0x000fe400000010ff */
[----:B------:R-:W-:Y:S02]  /*0aa0*/  F2FP.BF16.F32.PACK_AB R5, R10, R11 ;  /* 0x0000000b0a05723e */ /* 0x000fe400000010ff */
[----:B------:R-:W-:-:S03]  /*0ab0*/  MOV R8, 0x800 ;  /* 0x0000080000087802 */ /* 0x000fc60000000f00 */
[----:B------:R0:W-:Y:S01]  /*0ac0*/  @!P1 STG.E.128 [R20.64], R4 ;  /* 0x0000000414009986 */ /* 0x0001e2000c101d04 */
[----:B------:R-:W-:Y:S05]  /*0ad0*/  @P0 BRA `(.L_x_0) ;  /* 0xfffffb4000000947 */ /* 0x000fea000383ffff */
[----:B------:R-:W-:Y:S05]  /*0ae0*/  EXIT ;  /* 0x000000000000794d */ /* 0x000fea0003800000 */
.L_x_1:
[----:B------:R-:W-:-:S00]  /*0af0*/  BRA `(.L_x_1) ;  /* 0xfffffff000007947 */ /* 0x000fc0000383ffff */
[----:B------:R-:W-:-:S00]  /*0b00*/  NOP ;  /* 0x0000000000007918 */ /* 0x000fc00000000000 */
[----:B------:R-:W-:-:S00]  /*0b10*/  NOP ;  /* 0x0000000000007918 */ /* 0x000fc00000000000 */
[----:B------:R-:W-:-:S00]  /*0b20*/  NOP ;  /* 0x0000000000007918 */ /* 0x000fc00000000000 */
[----:B------:R-:W-:-:S00]  /*0b30*/  NOP ;  /* 0x0000000000007918 */ /* 0x000fc00000000000 */
[----:B------:R-:W-:-:S00]  /*0b40*/  NOP ;  /* 0x0000000000007918 */ /* 0x000fc00000000000 */
[----:B------:R-:W-:-:S00]  /*0b50*/  NOP ;  /* 0x0000000000007918 */ /* 0x000fc00000000000 */
[----:B------:R-:W-:-:S00]  /*0b60*/  NOP ;  /* 0x0000000000007918 */ /* 0x000fc00000000000 */
[----:B------:R-:W-:-:S00]  /*0b70*/  NOP ;  /* 0x0000000000007918 */ /* 0x000fc00000000000 */
.L_x_2:


//--------------------- .nv.global.init           --------------------------
	.section	.nv.global.init,"aw",@progbits
.nv.global.init:
	.type		_$_str,@object
	.size		_$_str,(.L_0 - _$_str)
_$_str:
        /*0000*/ 	.byte	0x5f, 0x5f, 0x43, 0x55, 0x44, 0x41, 0x5f, 0x46, 0x54, 0x5a, 0x00
.L_0:


//--------------------- .nv.shared.triton__0d1d2d3de4de --------------------------
	.section	.nv.shared.triton__0d1d2d3de4de,"aw",@nobits
	.align	16
